//
// Generated by NVIDIA NVVM Compiler
//
// Compiler Build ID: CL-36424714
// Cuda compilation tools, release 13.0, V13.0.88
// Based on NVVM 20.0.0
//

.version 9.0
.target sm_100
.address_size 64

	// .globl	baccarat

.visible .entry baccarat(
	.param .u64 .ptr .align 1 baccarat_param_0,
	.param .u32 baccarat_param_1,
	.param .u32 baccarat_param_2
)
{
	.local .align 4 .b8 	__local_depot0[52];
	.reg .b64 	%SP;
	.reg .b64 	%SPL;
	.reg .pred 	%p<18>;
	.reg .b32 	%r<157>;
	.reg .b64 	%rd<19>;

	mov.u64 	%SPL, __local_depot0;
	ld.param.u64 	%rd3, [baccarat_param_0];
	ld.param.u32 	%r15, [baccarat_param_1];
	ld.param.u32 	%r14, [baccarat_param_2];
	cvta.to.global.u64 	%rd1, %rd3;
	add.u64 	%rd2, %SPL, 0;
	mov.u32 	%r16, %ctaid.x;
	mov.u32 	%r17, %ntid.x;
	mov.u32 	%r18, %tid.x;
	mad.lo.s32 	%r1, %r16, %r17, %r18;
	setp.ge.s32 	%p1, %r1, %r15;
	@%p1 bra 	$L__BB0_22;
	mad.lo.s32 	%r19, %r1, 1099087573, %r14;
	shl.b32 	%r20, %r19, 13;
	xor.b32  	%r21, %r20, %r19;
	shr.u32 	%r22, %r21, 17;
	xor.b32  	%r23, %r22, %r21;
	shl.b32 	%r24, %r23, 5;
	xor.b32  	%r25, %r24, %r23;
	mov.b32 	%r26, 1;
	st.local.u32 	[%rd2], %r26;
	mov.b32 	%r27, 2;
	st.local.u32 	[%rd2+4], %r27;
	mov.b32 	%r28, 3;
	st.local.u32 	[%rd2+8], %r28;
	mov.b32 	%r29, 4;
	st.local.u32 	[%rd2+12], %r29;
	mov.b32 	%r30, 5;
	st.local.u32 	[%rd2+16], %r30;
	mov.b32 	%r31, 6;
	st.local.u32 	[%rd2+20], %r31;
	mov.b32 	%r32, 7;
	st.local.u32 	[%rd2+24], %r32;
	mov.b32 	%r33, 8;
	st.local.u32 	[%rd2+28], %r33;
	mov.b32 	%r34, 9;
	st.local.u32 	[%rd2+32], %r34;
	mov.b32 	%r35, 0;
	st.local.u32 	[%rd2+36], %r35;
	st.local.u32 	[%rd2+40], %r35;
	st.local.u32 	[%rd2+44], %r35;
	st.local.u32 	[%rd2+48], %r35;
	shl.b32 	%r36, %r25, 13;
	xor.b32  	%r37, %r36, %r25;
	shr.u32 	%r38, %r37, 17;
	xor.b32  	%r39, %r38, %r37;
	shl.b32 	%r40, %r39, 5;
	xor.b32  	%r41, %r40, %r39;
	mul.hi.u32 	%r42, %r41, 1321528399;
	shr.u32 	%r43, %r42, 2;
	mul.lo.s32 	%r44, %r43, 13;
	sub.s32 	%r45, %r41, %r44;
	mul.wide.u32 	%rd5, %r45, 4;
	add.s64 	%rd6, %rd2, %rd5;
	ld.local.u32 	%r46, [%rd6];
	shl.b32 	%r47, %r41, 13;
	xor.b32  	%r48, %r47, %r41;
	shr.u32 	%r49, %r48, 17;
	xor.b32  	%r50, %r49, %r48;
	shl.b32 	%r51, %r50, 5;
	xor.b32  	%r52, %r51, %r50;
	mul.hi.u32 	%r53, %r52, 1321528399;
	shr.u32 	%r54, %r53, 2;
	mul.lo.s32 	%r55, %r54, 13;
	sub.s32 	%r56, %r52, %r55;
	mul.wide.u32 	%rd7, %r56, 4;
	add.s64 	%rd8, %rd2, %rd7;
	ld.local.u32 	%r57, [%rd8];
	shl.b32 	%r58, %r52, 13;
	xor.b32  	%r59, %r58, %r52;
	shr.u32 	%r60, %r59, 17;
	xor.b32  	%r61, %r60, %r59;
	shl.b32 	%r62, %r61, 5;
	xor.b32  	%r63, %r62, %r61;
	mul.hi.u32 	%r64, %r63, 1321528399;
	shr.u32 	%r65, %r64, 2;
	mul.lo.s32 	%r66, %r65, 13;
	sub.s32 	%r67, %r63, %r66;
	mul.wide.u32 	%rd9, %r67, 4;
	add.s64 	%rd10, %rd2, %rd9;
	ld.local.u32 	%r68, [%rd10];
	shl.b32 	%r69, %r63, 13;
	xor.b32  	%r70, %r69, %r63;
	shr.u32 	%r71, %r70, 17;
	xor.b32  	%r72, %r71, %r70;
	shl.b32 	%r73, %r72, 5;
	xor.b32  	%r154, %r73, %r72;
	mul.hi.u32 	%r74, %r154, 1321528399;
	shr.u32 	%r75, %r74, 2;
	mul.lo.s32 	%r76, %r75, 13;
	sub.s32 	%r77, %r154, %r76;
	mul.wide.u32 	%rd11, %r77, 4;
	add.s64 	%rd12, %rd2, %rd11;
	ld.local.u32 	%r78, [%rd12];
	add.s32 	%r79, %r57, %r46;
	mul.hi.s32 	%r80, %r79, 1717986919;
	shr.u32 	%r81, %r80, 31;
	shr.s32 	%r82, %r80, 2;
	add.s32 	%r83, %r82, %r81;
	mul.lo.s32 	%r84, %r83, 10;
	sub.s32 	%r155, %r79, %r84;
	add.s32 	%r85, %r78, %r68;
	mul.hi.s32 	%r86, %r85, 1717986919;
	shr.u32 	%r87, %r86, 31;
	shr.s32 	%r88, %r86, 2;
	add.s32 	%r89, %r88, %r87;
	mul.lo.s32 	%r90, %r89, 10;
	sub.s32 	%r91, %r85, %r90;
	max.s32 	%r92, %r155, %r91;
	setp.gt.s32 	%p2, %r92, 7;
	mov.u32 	%r156, %r91;
	@%p2 bra 	$L__BB0_17;
	setp.gt.s32 	%p3, %r155, 5;
	@%p3 bra 	$L__BB0_4;
	shl.b32 	%r93, %r154, 13;
	xor.b32  	%r94, %r93, %r154;
	shr.u32 	%r95, %r94, 17;
	xor.b32  	%r96, %r95, %r94;
	shl.b32 	%r97, %r96, 5;
	xor.b32  	%r154, %r97, %r96;
	mul.hi.u32 	%r98, %r154, 1321528399;
	shr.u32 	%r99, %r98, 2;
	mul.lo.s32 	%r100, %r99, 13;
	sub.s32 	%r101, %r154, %r100;
	mul.wide.u32 	%rd13, %r101, 4;
	add.s64 	%rd14, %rd2, %rd13;
	ld.local.u32 	%r6, [%rd14];
	add.s32 	%r102, %r6, %r155;
	mul.hi.s32 	%r103, %r102, 1717986919;
	shr.u32 	%r104, %r103, 31;
	shr.s32 	%r105, %r103, 2;
	add.s32 	%r106, %r105, %r104;
	mul.lo.s32 	%r107, %r106, 10;
	sub.s32 	%r155, %r102, %r107;
	setp.ne.s32 	%p4, %r6, -1;
	@%p4 bra 	$L__BB0_6;
$L__BB0_4:
	setp.gt.s32 	%p15, %r91, 5;
	mov.u32 	%r156, %r91;
	@%p15 bra 	$L__BB0_17;
	shl.b32 	%r133, %r154, 13;
	xor.b32  	%r134, %r133, %r154;
	shr.u32 	%r135, %r134, 17;
	xor.b32  	%r136, %r135, %r134;
	shl.b32 	%r137, %r136, 5;
	xor.b32  	%r138, %r137, %r136;
	mul.hi.u32 	%r139, %r138, 1321528399;
	shr.u32 	%r140, %r139, 2;
	mul.lo.s32 	%r141, %r140, 13;
	sub.s32 	%r142, %r138, %r141;
	mul.wide.u32 	%rd17, %r142, 4;
	add.s64 	%rd18, %rd2, %rd17;
	ld.local.u32 	%r143, [%rd18];
	add.s32 	%r144, %r143, %r91;
	mul.hi.s32 	%r145, %r144, 1717986919;
	shr.u32 	%r146, %r145, 31;
	shr.s32 	%r147, %r145, 2;
	add.s32 	%r148, %r147, %r146;
	mul.lo.s32 	%r149, %r148, 10;
	sub.s32 	%r156, %r144, %r149;
	bra.uni 	$L__BB0_17;
$L__BB0_6:
	setp.lt.s32 	%p5, %r91, 3;
	@%p5 bra 	$L__BB0_16;
	mov.b32 	%r156, 7;
	setp.gt.s32 	%p6, %r91, 4;
	@%p6 bra 	$L__BB0_11;
	setp.eq.s32 	%p9, %r91, 3;
	@%p9 bra 	$L__BB0_14;
	setp.eq.s32 	%p10, %r91, 4;
	@%p10 bra 	$L__BB0_10;
	bra.uni 	$L__BB0_17;
$L__BB0_10:
	add.s32 	%r114, %r6, -2;
	setp.lt.u32 	%p13, %r114, 6;
	mov.b32 	%r156, 4;
	@%p13 bra 	$L__BB0_16;
	bra.uni 	$L__BB0_17;
$L__BB0_11:
	setp.eq.s32 	%p7, %r91, 5;
	@%p7 bra 	$L__BB0_15;
	setp.eq.s32 	%p8, %r91, 6;
	@%p8 bra 	$L__BB0_13;
	bra.uni 	$L__BB0_17;
$L__BB0_13:
	and.b32  	%r110, %r6, -2;
	setp.ne.s32 	%p11, %r110, 6;
	mov.b32 	%r156, 6;
	@%p11 bra 	$L__BB0_17;
	bra.uni 	$L__BB0_16;
$L__BB0_14:
	setp.eq.s32 	%p14, %r6, 8;
	mov.b32 	%r156, 3;
	@%p14 bra 	$L__BB0_17;
	bra.uni 	$L__BB0_16;
$L__BB0_15:
	and.b32  	%r112, %r6, -4;
	setp.eq.s32 	%p12, %r112, 4;
	mov.b32 	%r156, 5;
	@%p12 bra 	$L__BB0_16;
	bra.uni 	$L__BB0_17;
$L__BB0_16:
	shl.b32 	%r116, %r154, 13;
	xor.b32  	%r117, %r116, %r154;
	shr.u32 	%r118, %r117, 17;
	xor.b32  	%r119, %r118, %r117;
	shl.b32 	%r120, %r119, 5;
	xor.b32  	%r121, %r120, %r119;
	mul.hi.u32 	%r122, %r121, 1321528399;
	shr.u32 	%r123, %r122, 2;
	mul.lo.s32 	%r124, %r123, 13;
	sub.s32 	%r125, %r121, %r124;
	mul.wide.u32 	%rd15, %r125, 4;
	add.s64 	%rd16, %rd2, %rd15;
	ld.local.u32 	%r126, [%rd16];
	add.s32 	%r127, %r126, %r91;
	mul.hi.s32 	%r128, %r127, 1717986919;
	shr.u32 	%r129, %r128, 31;
	shr.s32 	%r130, %r128, 2;
	add.s32 	%r131, %r130, %r129;
	mul.lo.s32 	%r132, %r131, 10;
	sub.s32 	%r156, %r127, %r132;
$L__BB0_17:
	setp.le.s32 	%p16, %r155, %r156;
	@%p16 bra 	$L__BB0_19;
	atom.global.add.u32 	%r152, [%rd1], 1;
	bra.uni 	$L__BB0_22;
$L__BB0_19:
	setp.le.s32 	%p17, %r156, %r155;
	@%p17 bra 	$L__BB0_21;
	atom.global.add.u32 	%r151, [%rd1+4], 1;
	bra.uni 	$L__BB0_22;
$L__BB0_21:
	atom.global.add.u32 	%r150, [%rd1+8], 1;
$L__BB0_22:
	ret;

}


// ===== COMPILED SASS (sm_100) =====

	.target	sm_100

	.elftype	@"ET_EXEC"


//--------------------- .note.nv.tkinfo           --------------------------
	.section	.note.nv.tkinfo,"",@"SHT_NOTE"
	.sectionflags	@"SHF_NOTE_NV_TKINFO"
	.tkinfo
        /*0018*/ 	.word	0x00000002
        /*0030*/ 	.string	""
        /*0030*/ 	.string	"ptxas"
        /*0030*/ 	.string	"Cuda compilation tools, release 13.0, V13.0.88"
        /*0030*/ 	.string	"Build cuda_13.0.r13.0/compiler.36424714_0"
        /*0030*/ 	.string	"-arch sm_100 -m 64 "



//--------------------- .note.nv.cuinfo           --------------------------
	.section	.note.nv.cuinfo,"",@"SHT_NOTE"
	.sectionflags	@"SHF_NOTE_NV_CUINFO"
        /*0018*/ 	.short	0x0002
        /*001a*/ 	.short	0x0064
        /*001c*/ 	.short	0x0082
	.zero		2


//--------------------- .nv.info                  --------------------------
	.section	.nv.info,"",@"SHT_CUDA_INFO"
	.align	4


	//----- nvinfo : EIATTR_REGCOUNT
	.align		4
        /*0000*/ 	.byte	0x04, 0x2f
        /*0002*/ 	.short	(.L_1 - .L_0)
	.align		4
.L_0:
        /*0004*/ 	.word	index@(baccarat)
        /*0008*/ 	.word	0x0000000d


	//----- nvinfo : EIATTR_FRAME_SIZE
	.align		4
.L_1:
        /*000c*/ 	.byte	0x04, 0x11
        /*000e*/ 	.short	(.L_3 - .L_2)
	.align		4
.L_2:
        /*0010*/ 	.word	index@(baccarat)
        /*0014*/ 	.word	0x00000000


	//----- nvinfo : EIATTR_MIN_STACK_SIZE
	.align		4
.L_3:
        /*0018*/ 	.byte	0x04, 0x12
        /*001a*/ 	.short	(.L_5 - .L_4)
	.align		4
.L_4:
        /*001c*/ 	.word	index@(baccarat)
        /*0020*/ 	.word	0x00000000
.L_5:


//--------------------- .nv.compat                --------------------------
	.section	.nv.compat,"",@"SHT_CUDA_COMPAT_INFO"
	.align	4
        /*0000*/ 	.byte	0x02, 0x09, 0x00, 0x00, 0x02, 0x02, 0x01, 0x00, 0x02, 0x05, 0x05, 0x00, 0x03, 0x07, 0x01, 0x01
        /*0010*/ 	.byte	0x02, 0x03, 0x00, 0x00, 0x02, 0x06, 0x01, 0x00, 0x04, 0x0b, 0x08, 0x00, 0x09, 0x00, 0x00, 0x00
        /*0020*/ 	.byte	0x00, 0x00, 0x00, 0x00


//--------------------- .nv.info.baccarat         --------------------------
	.section	.nv.info.baccarat,"",@"SHT_CUDA_INFO"
	.sectionflags	@""
	.align	4


	//----- nvinfo : EIATTR_CUDA_API_VERSION
	.align		4
        /*0000*/ 	.byte	0x04, 0x37
        /*0002*/ 	.short	(.L_7 - .L_6)
.L_6:
        /*0004*/ 	.word	0x00000082


	//----- nvinfo : EIATTR_KPARAM_INFO
	.align		4
.L_7:
        /*0008*/ 	.byte	0x04, 0x17
        /*000a*/ 	.short	(.L_9 - .L_8)
.L_8:
        /*000c*/ 	.word	0x00000000
        /*0010*/ 	.short	0x0002
        /*0012*/ 	.short	0x000c
        /*0014*/ 	.byte	0x00, 0xf0, 0x11, 0x00


	//----- nvinfo : EIATTR_KPARAM_INFO
	.align		4
.L_9:
        /*0018*/ 	.byte	0x04, 0x17
        /*001a*/ 	.short	(.L_11 - .L_10)
.L_10:
        /*001c*/ 	.word	0x00000000
        /*0020*/ 	.short	0x0001
        /*0022*/ 	.short	0x0008
        /*0024*/ 	.byte	0x00, 0xf0, 0x11, 0x00


	//----- nvinfo : EIATTR_KPARAM_INFO
	.align		4
.L_11:
        /*0028*/ 	.byte	0x04, 0x17
        /*002a*/ 	.short	(.L_13 - .L_12)
.L_12:
        /*002c*/ 	.word	0x00000000
        /*0030*/ 	.short	0x0000
        /*0032*/ 	.short	0x0000
        /*0034*/ 	.byte	0x00, 0xf5, 0x21, 0x00


	//----- nvinfo : EIATTR_SPARSE_MMA_MASK
	.align		4
.L_13:
        /*0038*/ 	.byte	0x03, 0x50
        /*003a*/ 	.short	0x0000


	//----- nvinfo : EIATTR_MAXREG_COUNT
	.align		4
        /*003c*/ 	.byte	0x03, 0x1b
        /*003e*/ 	.short	0x00ff


	//----- nvinfo : EIATTR_MERCURY_ISA_VERSION
	.align		4
        /*0040*/ 	.byte	0x03, 0x5f
        /*0042*/ 	.short	0x0101


	//----- nvinfo : EIATTR_INT_WARP_WIDE_INSTR_OFFSETS
	.align		4
        /*0044*/ 	.byte	0x04, 0x31
        /*0046*/ 	.short	(.L_15 - .L_14)


	//   ....[0]....
.L_14:
        /*0048*/ 	.word	0x00001690


	//   ....[1]....
        /*004c*/ 	.word	0x000017a0


	//   ....[2]....
        /*0050*/ 	.word	0x00001810


	//----- nvinfo : EIATTR_VRC_CTA_INIT_COUNT
	.align		4
.L_15:
        /*0054*/ 	.byte	0x02, 0x4a
	.zero		1
	.zero		1


	//----- nvinfo : EIATTR_EXIT_INSTR_OFFSETS
	.align		4
        /*0058*/ 	.byte	0x04, 0x1c
        /*005a*/ 	.short	(.L_17 - .L_16)


	//   ....[0]....
.L_16:
        /*005c*/ 	.word	0x00000070


	//   ....[1]....
        /*0060*/ 	.word	0x000016e0


	//   ....[2]....
        /*0064*/ 	.word	0x000017f0


	//   ....[3]....
        /*0068*/ 	.word	0x00001860


	//----- nvinfo : EIATTR_INDIRECT_BRANCH_TARGETS
	.align		4
.L_17:
        /*006c*/ 	.byte	0x04, 0x34
        /*006e*/ 	.short	(.L_19 - .L_18)


	//   ....[0]....
.L_18:
        /*0070*/ 	.word	.L_x_11@srel
        /*0074*/ 	.short	0x0
        /*0076*/ 	.short	0x0
        /*0078*/ 	.word	0x3
        /*007c*/ 	.word	.L_x_12@srel
        /*0080*/ 	.word	.L_x_13@srel
        /*0084*/ 	.word	.L_x_14@srel


	//   ....[1]....
        /*0088*/ 	.word	.L_x_15@srel
        /*008c*/ 	.short	0x0
        /*008e*/ 	.short	0x0
        /*0090*/ 	.word	0x3
        /*0094*/ 	.word	.L_x_16@srel
        /*0098*/ 	.word	.L_x_17@srel
        /*009c*/ 	.word	.L_x_18@srel


	//----- nvinfo : EIATTR_CRS_STACK_SIZE
	.align		4
.L_19:
        /*00a0*/ 	.byte	0x04, 0x1e
        /*00a2*/ 	.short	(.L_21 - .L_20)
.L_20:
        /*00a4*/ 	.word	0x00000000


	//----- nvinfo : EIATTR_CBANK_PARAM_SIZE
	.align		4
.L_21:
        /*00a8*/ 	.byte	0x03, 0x19
        /*00aa*/ 	.short	0x0010


	//----- nvinfo : EIATTR_PARAM_CBANK
	.align		4
        /*00ac*/ 	.byte	0x04, 0x0a
        /*00ae*/ 	.short	(.L_23 - .L_22)
	.align		4
.L_22:
        /*00b0*/ 	.word	index@(.nv.constant0.baccarat)
        /*00b4*/ 	.short	0x0380
        /*00b6*/ 	.short	0x0010


	//----- nvinfo : EIATTR_SW_WAR
	.align		4
.L_23:
        /*00b8*/ 	.byte	0x04, 0x36
        /*00ba*/ 	.short	(.L_25 - .L_24)
.L_24:
        /*00bc*/ 	.word	0x00000008
.L_25:


//--------------------- .nv.callgraph             --------------------------
	.section	.nv.callgraph,"",@"SHT_CUDA_CALLGRAPH"
	.align	4
	.sectionentsize	8
	.align		4
        /*0000*/ 	.word	0x00000000
	.align		4
        /*0004*/ 	.word	0xffffffff
	.align		4
        /*0008*/ 	.word	0x00000000
	.align		4
        /*000c*/ 	.word	0xfffffffe
	.align		4
        /*0010*/ 	.word	0x00000000
	.align		4
        /*0014*/ 	.word	0xfffffffd
	.align		4
        /*0018*/ 	.word	0x00000000
	.align		4
        /*001c*/ 	.word	0xfffffffc


//--------------------- .nv.constant2.baccarat    --------------------------
	.section	.nv.constant2.baccarat,"a",@progbits
	.sectionflags	@""
	.align	4
.nv.constant2.baccarat:
        /*0000*/ 	.byte	0xe0, 0x11, 0x00, 0x00, 0x80, 0x11, 0x00, 0x00, 0xf0, 0x15, 0x00, 0x00, 0xf0, 0x12, 0x00, 0x00
        /*0010*/ 	.byte	0x90, 0x12, 0x00, 0x00, 0x10, 0x16, 0x00, 0x00


//--------------------- .text.baccarat            --------------------------
	.section	.text.baccarat,"ax",@progbits
	.align	128
        .global         baccarat
        .type           baccarat,@function
        .size           baccarat,(.L_x_19 - baccarat)
        .other          baccarat,@"STO_CUDA_ENTRY STV_DEFAULT"
baccarat:
.text.baccarat:
[----:B------:R-:W-:Y:S01]  /*0000*/  LDC R1, c[0x0][0x37c] ;  /* 0x0000df00ff017b82 */ /* 0x000fe20000000800 */
[----:B------:R-:W0:Y:S07]  /*0010*/  S2R R3, SR_TID.X ;  /* 0x0000000000037919 */ /* 0x000e2e0000002100 */
[----:B------:R-:W0:Y:S01]  /*0020*/  S2UR UR4, SR_CTAID.X ;  /* 0x00000000000479c3 */ /* 0x000e220000002500 */
[----:B------:R-:W1:Y:S07]  /*0030*/  LDCU UR5, c[0x0][0x388] ;  /* 0x00007100ff0577ac */ /* 0x000e6e0008000800 */
[----:B------:R-:W0:Y:S02]  /*0040*/  LDC R0, c[0x0][0x360] ;  /* 0x0000d800ff007b82 */ /* 0x000e240000000800 */
[----:B0-----:R-:W-:-:S05]  /*0050*/  IMAD R0, R0, UR4, R3 ;  /* 0x0000000400007c24 */ /* 0x001fca000f8e0203 */
[----:B-1----:R-:W-:-:S13]  /*0060*/  ISETP.GE.AND P0, PT, R0, UR5, PT ;  /* 0x0000000500007c0c */ /* 0x002fda000bf06270 */
[----:B------:R-:W-:Y:S05]  /*0070*/  @P0 EXIT ;  /* 0x000000000000094d */ /* 0x000fea0003800000 */
[----:B------:R-:W0:Y:S01]  /*0080*/  LDC R3, c[0x0][0x38c] ;  /* 0x0000e300ff037b82 */ /* 0x000e220000000800 */
[----:B------:R-:W-:Y:S01]  /*0090*/  BSSY.RECONVERGENT B0, `(.L_x_0) ;  /* 0x0000159000007945 */ /* 0x000fe20003800200 */
[----:B0-----:R-:W-:-:S04]  /*00a0*/  IMAD R0, R0, 0x4182bed5, R3 ;  /* 0x4182bed500007824 */ /* 0x001fc800078e0203 */
[----:B------:R-:W-:-:S05]  /*00b0*/  IMAD.SHL.U32 R3, R0, 0x2000, RZ ;  /* 0x0000200000037824 */ /* 0x000fca00078e00ff */
[----:B------:R-:W-:-:S04]  /*00c0*/  LOP3.LUT R3, R3, R0, RZ, 0x3c, !PT ;  /* 0x0000000003037212 */ /* 0x000fc800078e3cff */
[----:B------:R-:W-:-:S04]  /*00d0*/  SHF.R.U32.HI R0, RZ, 0x11, R3 ;  /* 0x00000011ff007819 */ /* 0x000fc80000011603 */
[----:B------:R-:W-:-:S05]  /*00e0*/  LOP3.LUT R0, R0, R3, RZ, 0x3c, !PT ;  /* 0x0000000300007212 */ /* 0x000fca00078e3cff */
[----:B------:R-:W-:-:S05]  /*00f0*/  IMAD.SHL.U32 R3, R0, 0x20, RZ ;  /* 0x0000002000037824 */ /* 0x000fca00078e00ff */
[----:B------:R-:W-:-:S05]  /*0100*/  LOP3.LUT R3, R3, R0, RZ, 0x3c, !PT ;  /* 0x0000000003037212 */ /* 0x000fca00078e3cff */
[----:B------:R-:W-:-:S05]  /*0110*/  IMAD.SHL.U32 R0, R3, 0x2000, RZ ;  /* 0x0000200003007824 */ /* 0x000fca00078e00ff */
[----:B------:R-:W-:-:S04]  /*0120*/  LOP3.LUT R0, R0, R3, RZ, 0x3c, !PT ;  /* 0x0000000300007212 */ /* 0x000fc800078e3cff */
[----:B------:R-:W-:-:S04]  /*0130*/  SHF.R.U32.HI R3, RZ, 0x11, R0 ;  /* 0x00000011ff037819 */ /* 0x000fc80000011600 */
[----:B------:R-:W-:-:S05]  /*0140*/  LOP3.LUT R3, R3, R0, RZ, 0x3c, !PT ;  /* 0x0000000003037212 */ /* 0x000fca00078e3cff */
[----:B------:R-:W-:-:S05]  /*0150*/  IMAD.SHL.U32 R0, R3, 0x20, RZ ;  /* 0x0000002003007824 */ /* 0x000fca00078e00ff */
[----:B------:R-:W-:-:S05]  /*0160*/  LOP3.LUT R0, R0, R3, RZ, 0x3c, !PT ;  /* 0x0000000300007212 */ /* 0x000fca00078e3cff */
[C---:B------:R-:W-:Y:S02]  /*0170*/  IMAD.SHL.U32 R3, R0.reuse, 0x2000, RZ ;  /* 0x0000200000037824 */ /* 0x040fe400078e00ff */
[----:B------:R-:W-:-:S03]  /*0180*/  IMAD.HI.U32 R2, R0, 0x4ec4ec4f, RZ ;  /* 0x4ec4ec4f00027827 */ /* 0x000fc600078e00ff */
[----:B------:R-:W-:Y:S02]  /*0190*/  LOP3.LUT R4, R3, R0, RZ, 0x3c, !PT ;  /* 0x0000000003047212 */ /* 0x000fe400078e3cff */
[----:B------:R-:W-:Y:S02]  /*01a0*/  SHF.R.U32.HI R3, RZ, 0x2, R2 ;  /* 0x00000002ff037819 */ /* 0x000fe40000011602 */
[----:B------:R-:W-:-:S03]  /*01b0*/  SHF.R.U32.HI R5, RZ, 0x11, R4 ;  /* 0x00000011ff057819 */ /* 0x000fc60000011604 */
[----:B------:R-:W-:Y:S01]  /*01c0*/  IMAD R0, R3, -0xd, R0 ;  /* 0xfffffff303007824 */ /* 0x000fe200078e0200 */
[----:B------:R-:W-:-:S03]  /*01d0*/  LOP3.LUT R5, R5, R4, RZ, 0x3c, !PT ;  /* 0x0000000405057212 */ /* 0x000fc600078e3cff */
[----:B------:R-:W-:Y:S02]  /*01e0*/  IMAD.SHL.U32 R0, R0, 0x4, RZ ;  /* 0x0000000400007824 */ /* 0x000fe400078e00ff */
[----:B------:R-:W-:-:S03]  /*01f0*/  IMAD.SHL.U32 R2, R5, 0x20, RZ ;  /* 0x0000002005027824 */ /* 0x000fc600078e00ff */
[----:B------:R-:W-:Y:S02]  /*0200*/  ISETP.EQ.AND P0, PT, R0, RZ, PT ;  /* 0x000000ff0000720c */ /* 0x000fe40003f02270 */
[----:B------:R-:W-:Y:S02]  /*0210*/  LOP3.LUT R5, R2, R5, RZ, 0x3c, !PT ;  /* 0x0000000502057212 */ /* 0x000fe400078e3cff */
[C---:B------:R-:W-:Y:S02]  /*0220*/  ISETP.EQ.AND P1, PT, R0.reuse, 0x4, PT ;  /* 0x000000040000780c */ /* 0x040fe40003f22270 */
[C---:B------:R-:W-:Y:S01]  /*0230*/  ISETP.EQ.AND P2, PT, R0.reuse, 0x8, PT ;  /* 0x000000080000780c */ /* 0x040fe20003f42270 */
[C---:B------:R-:W-:Y:S01]  /*0240*/  IMAD.SHL.U32 R2, R5.reuse, 0x2000, RZ ;  /* 0x0000200005027824 */ /* 0x040fe200078e00ff */
[C---:B------:R-:W-:Y:S01]  /*0250*/  ISETP.EQ.AND P3, PT, R0.reuse, 0xc, PT ;  /* 0x0000000c0000780c */ /* 0x040fe20003f62270 */
[----:B------:R-:W-:Y:S01]  /*0260*/  IMAD.HI.U32 R3, R5, 0x4ec4ec4f, RZ ;  /* 0x4ec4ec4f05037827 */ /* 0x000fe200078e00ff */
[----:B------:R-:W-:-:S02]  /*0270*/  ISETP.EQ.AND P4, PT, R0, 0x10, PT ;  /* 0x000000100000780c */ /* 0x000fc40003f82270 */
[----:B------:R-:W-:Y:S01]  /*0280*/  LOP3.LUT R4, R2, R5, RZ, 0x3c, !PT ;  /* 0x0000000502047212 */ /* 0x000fe200078e3cff */
[----:B------:R-:W-:Y:S01]  /*0290*/  @P0 IMAD.MOV.U32 R2, RZ, RZ, 0x1 ;  /* 0x00000001ff020424 */ /* 0x000fe200078e00ff */
[C---:B------:R-:W-:Y:S02]  /*02a0*/  ISETP.EQ.AND P0, PT, R0.reuse, 0x14, PT ;  /* 0x000000140000780c */ /* 0x040fe40003f02270 */
[----:B------:R-:W-:Y:S01]  /*02b0*/  SHF.R.U32.HI R7, RZ, 0x11, R4 ;  /* 0x00000011ff077819 */ /* 0x000fe20000011604 */
[----:B------:R-:W-:Y:S01]  /*02c0*/  @P1 IMAD.MOV.U32 R2, RZ, RZ, 0x2 ;  /* 0x00000002ff021424 */ /* 0x000fe200078e00ff */
[C---:B------:R-:W-:Y:S01]  /*02d0*/  ISETP.EQ.AND P1, PT, R0.reuse, 0x18, PT ;  /* 0x000000180000780c */ /* 0x040fe20003f22270 */
[----:B------:R-:W-:Y:S01]  /*02e0*/  @P2 IMAD.MOV.U32 R2, RZ, RZ, 0x3 ;  /* 0x00000003ff022424 */ /* 0x000fe200078e00ff */
[----:B------:R-:W-:Y:S01]  /*02f0*/  LOP3.LUT R7, R7, R4, RZ, 0x3c, !PT ;  /* 0x0000000407077212 */ /* 0x000fe200078e3cff */
[----:B------:R-:W-:Y:S01]  /*0300*/  @P3 IMAD.MOV.U32 R2, RZ, RZ, 0x4 ;  /* 0x00000004ff023424 */ /* 0x000fe200078e00ff */
[----:B------:R-:W-:Y:S01]  /*0310*/  SHF.R.U32.HI R4, RZ, 0x2, R3 ;  /* 0x00000002ff047819 */ /* 0x000fe20000011603 */
[----:B------:R-:W-:Y:S01]  /*0320*/  @P4 IMAD.MOV.U32 R2, RZ, RZ, 0x5 ;  /* 0x00000005ff024424 */ /* 0x000fe200078e00ff */
[C---:B------:R-:W-:Y:S01]  /*0330*/  ISETP.EQ.AND P2, PT, R0.reuse, 0x1c, PT ;  /* 0x0000001c0000780c */ /* 0x040fe20003f42270 */
[----:B------:R-:W-:Y:S01]  /*0340*/  IMAD.SHL.U32 R6, R7, 0x20, RZ ;  /* 0x0000002007067824 */ /* 0x000fe200078e00ff */
[----:B------:R-:W-:Y:S01]  /*0350*/  ISETP.EQ.AND P5, PT, R0, 0x20, PT ;  /* 0x000000200000780c */ /* 0x000fe20003fa2270 */
[----:B------:R-:W-:Y:S01]  /*0360*/  IMAD R4, R4, -0xd, R5 ;  /* 0xfffffff304047824 */ /* 0x000fe200078e0205 */
[----:B------:R-:W-:Y:S01]  /*0370*/  ISETP.EQ.AND P6, PT, R0, 0x24, PT ;  /* 0x000000240000780c */ /* 0x000fe20003fc2270 */
[----:B------:R-:W-:Y:S01]  /*0380*/  @P0 IMAD.MOV.U32 R2, RZ, RZ, 0x6 ;  /* 0x00000006ff020424 */ /* 0x000fe200078e00ff */
[----:B------:R-:W-:Y:S01]  /*0390*/  LOP3.LUT R6, R6, R7, RZ, 0x3c, !PT ;  /* 0x0000000706067212 */ /* 0x000fe200078e3cff */
[----:B------:R-:W-:-:S02]  /*03a0*/  IMAD.SHL.U32 R4, R4, 0x4, RZ ;  /* 0x0000000404047824 */ /* 0x000fc400078e00ff */
[----:B------:R-:W-:Y:S02]  /*03b0*/  @P1 IMAD.MOV.U32 R2, RZ, RZ, 0x7 ;  /* 0x00000007ff021424 */ /* 0x000fe400078e00ff */
[----:B------:R-:W-:Y:S01]  /*03c0*/  IMAD.SHL.U32 R5, R6, 0x2000, RZ ;  /* 0x0000200006057824 */ /* 0x000fe200078e00ff */
[----:B------:R-:W-:Y:S01]  /*03d0*/  ISETP.EQ.AND P3, PT, R4, RZ, PT ;  /* 0x000000ff0400720c */ /* 0x000fe20003f62270 */
[----:B------:R-:W-:Y:S01]  /*03e0*/  IMAD.HI.U32 R3, R6, 0x4ec4ec4f, RZ ;  /* 0x4ec4ec4f06037827 */ /* 0x000fe200078e00ff */
[C---:B------:R-:W-:Y:S02]  /*03f0*/  ISETP.EQ.AND P4, PT, R4.reuse, 0x4, PT ;  /* 0x000000040400780c */ /* 0x040fe40003f82270 */
[----:B------:R-:W-:Y:S01]  /*0400*/  LOP3.LUT R5, R5, R6, RZ, 0x3c, !PT ;  /* 0x0000000605057212 */ /* 0x000fe200078e3cff */
[----:B------:R-:W-:Y:S01]  /*0410*/  @P2 IMAD.MOV.U32 R2, RZ, RZ, 0x8 ;  /* 0x00000008ff022424 */ /* 0x000fe200078e00ff */
[----:B------:R-:W-:Y:S01]  /*0420*/  SHF.R.U32.HI R3, RZ, 0x2, R3 ;  /* 0x00000002ff037819 */ /* 0x000fe20000011603 */
[----:B------:R-:W-:Y:S01]  /*0430*/  @P5 IMAD.MOV.U32 R2, RZ, RZ, 0x9 ;  /* 0x00000009ff025424 */ /* 0x000fe200078e00ff */
[----:B------:R-:W-:Y:S01]  /*0440*/  SHF.R.U32.HI R8, RZ, 0x11, R5 ;  /* 0x00000011ff087819 */ /* 0x000fe20000011605 */
[----:B------:R-:W-:Y:S01]  /*0450*/  @P6 IMAD.MOV.U32 R2, RZ, RZ, RZ ;  /* 0x000000ffff026224 */ /* 0x000fe200078e00ff */
[----:B------:R-:W-:Y:S01]  /*0460*/  ISETP.EQ.AND P0, PT, R4, 0x8, PT ;  /* 0x000000080400780c */ /* 0x000fe20003f02270 */
[----:B------:R-:W-:Y:S01]  /*0470*/  IMAD R6, R3, -0xd, R6 ;  /* 0xfffffff303067824 */ /* 0x000fe200078e0206 */
[----:B------:R-:W-:Y:S01]  /*0480*/  LOP3.LUT R8, R8, R5, RZ, 0x3c, !PT ;  /* 0x0000000508087212 */ /* 0x000fe200078e3cff */
[----:B------:R-:W-:Y:S01]  /*0490*/  @P3 IMAD.MOV.U32 R3, RZ, RZ, 0x1 ;  /* 0x00000001ff033424 */ /* 0x000fe200078e00ff */
[----:B------:R-:W-:Y:S01]  /*04a0*/  ISETP.EQ.AND P1, PT, R4, 0xc, PT ;  /* 0x0000000c0400780c */ /* 0x000fe20003f22270 */
[----:B------:R-:W-:Y:S01]  /*04b0*/  @P4 IMAD.MOV.U32 R3, RZ, RZ, 0x2 ;  /* 0x00000002ff034424 */ /* 0x000fe200078e00ff */
[----:B------:R-:W-:Y:S01]  /*04c0*/  ISETP.EQ.AND P2, PT, R0, 0x28, PT ;  /* 0x000000280000780c */ /* 0x000fe20003f42270 */
[----:B------:R-:W-:Y:S01]  /*04d0*/  IMAD.SHL.U32 R5, R8, 0x20, RZ ;  /* 0x0000002008057824 */ /* 0x000fe200078e00ff */
[----:B------:R-:W-:Y:S01]  /*04e0*/  ISETP.EQ.AND P3, PT, R4, 0x10, PT ;  /* 0x000000100400780c */ /* 0x000fe20003f62270 */
[----:B------:R-:W-:Y:S01]  /*04f0*/  IMAD.SHL.U32 R6, R6, 0x4, RZ ;  /* 0x0000000406067824 */ /* 0x000fe200078e00ff */
[----:B------:R-:W-:-:S02]  /*0500*/  ISETP.EQ.AND P4, PT, R0, 0x2c, PT ;  /* 0x0000002c0000780c */ /* 0x000fc40003f82270 */
[C---:B------:R-:W-:Y:S01]  /*0510*/  ISETP.EQ.AND P5, PT, R4.reuse, 0x14, PT ;  /* 0x000000140400780c */ /* 0x040fe20003fa2270 */
[----:B------:R-:W-:Y:S01]  /*0520*/  @P0 IMAD.MOV.U32 R3, RZ, RZ, 0x3 ;  /* 0x00000003ff030424 */ /* 0x000fe200078e00ff */
[----:B------:R-:W-:Y:S02]  /*0530*/  LOP3.LUT R8, R5, R8, RZ, 0x3c, !PT ;  /* 0x0000000805087212 */ /* 0x000fe400078e3cff */
[C---:B------:R-:W-:Y:S01]  /*0540*/  ISETP.EQ.AND P0, PT, R4.reuse, 0x18, PT ;  /* 0x000000180400780c */ /* 0x040fe20003f02270 */
[----:B------:R-:W-:Y:S01]  /*0550*/  @P1 IMAD.MOV.U32 R3, RZ, RZ, 0x4 ;  /* 0x00000004ff031424 */ /* 0x000fe200078e00ff */
[----:B------:R-:W-:Y:S01]  /*0560*/  ISETP.EQ.AND P1, PT, R4, 0x1c, PT ;  /* 0x0000001c0400780c */ /* 0x000fe20003f22270 */
[----:B------:R-:W-:Y:S01]  /*0570*/  IMAD.HI.U32 R5, R8, 0x4ec4ec4f, RZ ;  /* 0x4ec4ec4f08057827 */ /* 0x000fe200078e00ff */
[----:B------:R-:W-:-:S03]  /*0580*/  ISETP.EQ.AND P6, PT, R6, 0x8, PT ;  /* 0x000000080600780c */ /* 0x000fc60003fc2270 */
[----:B------:R-:W-:Y:S01]  /*0590*/  @P2 IMAD.MOV.U32 R2, RZ, RZ, RZ ;  /* 0x000000ffff022224 */ /* 0x000fe200078e00ff */
[----:B------:R-:W-:Y:S01]  /*05a0*/  ISETP.EQ.AND P2, PT, R6, RZ, PT ;  /* 0x000000ff0600720c */ /* 0x000fe20003f42270 */
[----:B------:R-:W-:Y:S01]  /*05b0*/  @P3 IMAD.MOV.U32 R3, RZ, RZ, 0x5 ;  /* 0x00000005ff033424 */ /* 0x000fe200078e00ff */
[----:B------:R-:W-:Y:S01]  /*05c0*/  ISETP.EQ.AND P3, PT, R4, 0x20, PT ;  /* 0x000000200400780c */ /* 0x000fe20003f62270 */
[----:B------:R-:W-:Y:S01]  /*05d0*/  @P4 IMAD.MOV.U32 R2, RZ, RZ, RZ ;  /* 0x000000ffff024224 */ /* 0x000fe200078e00ff */
[----:B------:R-:W-:Y:S01]  /*05e0*/  ISETP.EQ.AND P4, PT, R6, 0x4, PT ;  /* 0x000000040600780c */ /* 0x000fe20003f82270 */
[----:B------:R-:W-:Y:S01]  /*05f0*/  @P5 IMAD.MOV.U32 R3, RZ, RZ, 0x6 ;  /* 0x00000006ff035424 */ /* 0x000fe200078e00ff */
[----:B------:R-:W-:Y:S01]  /*0600*/  SHF.R.U32.HI R5, RZ, 0x2, R5 ;  /* 0x00000002ff057819 */ /* 0x000fe20000011605 */
[----:B------:R-:W-:Y:S01]  /*0610*/  @P0 IMAD.MOV.U32 R3, RZ, RZ, 0x7 ;  /* 0x00000007ff030424 */ /* 0x000fe200078e00ff */
[----:B------:R-:W-:Y:S01]  /*0620*/  ISETP.EQ.AND P5, PT, R4, 0x24, PT ;  /* 0x000000240400780c */ /* 0x000fe20003fa2270 */
[----:B------:R-:W-:Y:S01]  /*0630*/  @P1 IMAD.MOV.U32 R3, RZ, RZ, 0x8 ;  /* 0x00000008ff031424 */ /* 0x000fe200078e00ff */
[----:B------:R-:W-:Y:S01]  /*0640*/  ISETP.EQ.AND P1, PT, R6, 0xc, PT ;  /* 0x0000000c0600780c */ /* 0x000fe20003f22270 */
[----:B------:R-:W-:Y:S01]  /*0650*/  IMAD R7, R5, -0xd, R8 ;  /* 0xfffffff305077824 */ /* 0x000fe200078e0208 */
[----:B------:R-:W-:Y:S01]  /*0660*/  ISETP.EQ.AND P0, PT, R4, 0x28, PT ;  /* 0x000000280400780c */ /* 0x000fe20003f02270 */
[----:B------:R-:W-:Y:S01]  /*0670*/  @P2 IMAD.MOV.U32 R5, RZ, RZ, 0x1 ;  /* 0x00000001ff052424 */ /* 0x000fe200078e00ff */
[----:B------:R-:W-:Y:S01]  /*0680*/  ISETP.EQ.AND P2, PT, R6, 0x10, PT ;  /* 0x000000100600780c */ /* 0x000fe20003f42270 */
[----:B------:R-:W-:-:S02]  /*0690*/  IMAD.SHL.U32 R7, R7, 0x4, RZ ;  /* 0x0000000407077824 */ /* 0x000fc400078e00ff */
[----:B------:R-:W-:Y:S01]  /*06a0*/  @P4 IMAD.MOV.U32 R5, RZ, RZ, 0x2 ;  /* 0x00000002ff054424 */ /* 0x000fe200078e00ff */
[----:B------:R-:W-:Y:S01]  /*06b0*/  ISETP.EQ.AND P4, PT, R4, 0x2c, PT ;  /* 0x0000002c0400780c */ /* 0x000fe20003f82270 */
[----:B------:R-:W-:Y:S01]  /*06c0*/  @P3 IMAD.MOV.U32 R3, RZ, RZ, 0x9 ;  /* 0x00000009ff033424 */ /* 0x000fe200078e00ff */
[C---:B------:R-:W-:Y:S01]  /*06d0*/  ISETP.EQ.AND P3, PT, R7.reuse, RZ, PT ;  /* 0x000000ff0700720c */ /* 0x040fe20003f62270 */
[----:B------:R-:W-:Y:S01]  /*06e0*/  @P5 IMAD.MOV.U32 R3, RZ, RZ, RZ ;  /* 0x000000ffff035224 */ /* 0x000fe200078e00ff */
[C---:B------:R-:W-:Y:S01]  /*06f0*/  ISETP.EQ.AND P5, PT, R7.reuse, 0x4, PT ;  /* 0x000000040700780c */ /* 0x040fe20003fa2270 */
[----:B------:R-:W-:Y:S01]  /*0700*/  @P6 IMAD.MOV.U32 R5, RZ, RZ, 0x3 ;  /* 0x00000003ff056424 */ /* 0x000fe200078e00ff */
[C---:B------:R-:W-:Y:S01]  /*0710*/  ISETP.EQ.AND P6, PT, R7.reuse, 0x8, PT ;  /* 0x000000080700780c */ /* 0x040fe20003fc2270 */
[----:B------:R-:W-:Y:S01]  /*0720*/  @P1 IMAD.MOV.U32 R5, RZ, RZ, 0x4 ;  /* 0x00000004ff051424 */ /* 0x000fe200078e00ff */
[C---:B------:R-:W-:Y:S01]  /*0730*/  ISETP.EQ.AND P1, PT, R6.reuse, 0x14, PT ;  /* 0x000000140600780c */ /* 0x040fe20003f22270 */
[----:B------:R-:W-:Y:S01]  /*0740*/  @P0 IMAD.MOV.U32 R3, RZ, RZ, RZ ;  /* 0x000000ffff030224 */ /* 0x000fe200078e00ff */
[C---:B------:R-:W-:Y:S01]  /*0750*/  ISETP.EQ.AND P0, PT, R6.reuse, 0x18, PT ;  /* 0x000000180600780c */ /* 0x040fe20003f02270 */
[----:B------:R-:W-:Y:S01]  /*0760*/  @P2 IMAD.MOV.U32 R5, RZ, RZ, 0x5 ;  /* 0x00000005ff052424 */ /* 0x000fe200078e00ff */
[C---:B------:R-:W-:Y:S01]  /*0770*/  ISETP.EQ.AND P2, PT, R7.reuse, 0xc, PT ;  /* 0x0000000c0700780c */ /* 0x040fe20003f42270 */
[----:B------:R-:W-:Y:S01]  /*0780*/  @P4 IMAD.MOV.U32 R3, RZ, RZ, RZ ;  /* 0x000000ffff034224 */ /* 0x000fe200078e00ff */
[C---:B------:R-:W-:Y:S01]  /*0790*/  ISETP.EQ.AND P4, PT, R6.reuse, 0x1c, PT ;  /* 0x0000001c0600780c */ /* 0x040fe20003f82270 */
[----:B------:R-:W-:Y:S01]  /*07a0*/  @P3 IMAD.MOV.U32 R10, RZ, RZ, 0x1 ;  /* 0x00000001ff0a3424 */ /* 0x000fe200078e00ff */
        /* <DEDUP_REMOVED lines=14> */
[----:B------:R-:W-:Y:S01]  /*0890*/  ISETP.EQ.AND P3, PT, R6, 0x28, PT ;  /* 0x000000280600780c */ /* 0x000fe20003f62270 */
[----:B------:R-:W-:Y:S01]  /*08a0*/  @P5 IMAD.MOV.U32 R10, RZ, RZ, 0x6 ;  /* 0x00000006ff0a5424 */ /* 0x000fe200078e00ff */
[C---:B------:R-:W-:Y:S01]  /*08b0*/  ISETP.EQ.AND P5, PT, R7.reuse, 0x24, PT ;  /* 0x000000240700780c */ /* 0x040fe20003fa2270 */
[----:B------:R-:W-:Y:S01]  /*08c0*/  @P6 IMAD.MOV.U32 R5, RZ, RZ, 0x9 ;  /* 0x00000009ff056424 */ /* 0x000fe200078e00ff */
[----:B------:R-:W-:Y:S01]  /*08d0*/  ISETP.EQ.AND P6, PT, R0, 0x30, PT ;  /* 0x000000300000780c */ /* 0x000fe20003fc2270 */
[----:B------:R-:W-:Y:S01]  /*08e0*/  @P1 IMAD.MOV.U32 R10, RZ, RZ, 0x7 ;  /* 0x00000007ff0a1424 */ /* 0x000fe200078e00ff */
[C---:B------:R-:W-:Y:S01]  /*08f0*/  ISETP.EQ.AND P1, PT, R7.reuse, 0x28, PT ;  /* 0x000000280700780c */ /* 0x040fe20003f22270 */
[----:B------:R-:W-:Y:S01]  /*0900*/  @P0 IMAD.MOV.U32 R10, RZ, RZ, 0x8 ;  /* 0x00000008ff0a0424 */ /* 0x000fe200078e00ff */
[C---:B------:R-:W-:Y:S01]  /*0910*/  ISETP.EQ.AND P0, PT, R7.reuse, 0x2c, PT ;  /* 0x0000002c0700780c */ /* 0x040fe20003f02270 */
[----:B------:R-:W-:Y:S01]  /*0920*/  @P2 IMAD.MOV.U32 R5, RZ, RZ, RZ ;  /* 0x000000ffff052224 */ /* 0x000fe200078e00ff */
[----:B------:R-:W-:Y:S01]  /*0930*/  ISETP.EQ.AND P2, PT, R6, 0x2c, PT ;  /* 0x0000002c0600780c */ /* 0x000fe20003f42270 */
[----:B------:R-:W-:Y:S01]  /*0940*/  @P4 IMAD.MOV.U32 R10, RZ, RZ, 0x9 ;  /* 0x00000009ff0a4424 */ /* 0x000fe200078e00ff */
[----:B------:R-:W-:Y:S01]  /*0950*/  ISETP.EQ.AND P4, PT, R4, 0x30, PT ;  /* 0x000000300400780c */ /* 0x000fe20003f82270 */
[----:B------:R-:W-:Y:S01]  /*0960*/  @P3 IMAD.MOV.U32 R5, RZ, RZ, RZ ;  /* 0x000000ffff053224 */ /* 0x000fe200078e00ff */
[----:B------:R-:W-:Y:S01]  /*0970*/  ISETP.EQ.AND P3, PT, R6, 0x30, PT ;  /* 0x000000300600780c */ /* 0x000fe20003f62270 */
[----:B------:R-:W-:Y:S01]  /*0980*/  @P5 IMAD.MOV.U32 R10, RZ, RZ, RZ ;  /* 0x000000ffff0a5224 */ /* 0x000fe200078e00ff */
[----:B------:R-:W-:Y:S01]  /*0990*/  ISETP.EQ.AND P5, PT, R7, 0x30, PT ;  /* 0x000000300700780c */ /* 0x000fe20003fa2270 */
[----:B------:R-:W-:-:S02]  /*09a0*/  @P6 IMAD.MOV.U32 R2, RZ, RZ, RZ ;  /* 0x000000ffff026224 */ /* 0x000fc400078e00ff */
[----:B------:R-:W-:Y:S02]  /*09b0*/  @P1 IMAD.MOV.U32 R10, RZ, RZ, RZ ;  /* 0x000000ffff0a1224 */ /* 0x000fe400078e00ff */
[----:B------:R-:W-:Y:S02]  /*09c0*/  @P0 IMAD.MOV.U32 R10, RZ, RZ, RZ ;  /* 0x000000ffff0a0224 */ /* 0x000fe400078e00ff */
[----:B------:R-:W-:Y:S02]  /*09d0*/  @P2 IMAD.MOV.U32 R5, RZ, RZ, RZ ;  /* 0x000000ffff052224 */ /* 0x000fe400078e00ff */
[----:B------:R-:W-:Y:S02]  /*09e0*/  @P4 IMAD.MOV.U32 R3, RZ, RZ, RZ ;  /* 0x000000ffff034224 */ /* 0x000fe400078e00ff */
[----:B------:R-:W-:Y:S02]  /*09f0*/  @P3 IMAD.MOV.U32 R5, RZ, RZ, RZ ;  /* 0x000000ffff053224 */ /* 0x000fe400078e00ff */
[----:B------:R-:W-:-:S02]  /*0a00*/  @P5 IMAD.MOV.U32 R10, RZ, RZ, RZ ;  /* 0x000000ffff0a5224 */ /* 0x000fc400078e00ff */
[----:B------:R-:W-:Y:S02]  /*0a10*/  IMAD.IADD R3, R2, 0x1, R3 ;  /* 0x0000000102037824 */ /* 0x000fe400078e0203 */
[----:B------:R-:W-:Y:S02]  /*0a20*/  IMAD.IADD R10, R5, 0x1, R10 ;  /* 0x00000001050a7824 */ /* 0x000fe400078e020a */
[----:B------:R-:W-:-:S04]  /*0a30*/  IMAD.HI R0, R3, 0x66666667, RZ ;  /* 0x6666666703007827 */ /* 0x000fc800078e02ff */
[----:B------:R-:W-:Y:S01]  /*0a40*/  IMAD.HI R2, R10, 0x66666667, RZ ;  /* 0x666666670a027827 */ /* 0x000fe200078e02ff */
[----:B------:R-:W-:-:S04]  /*0a50*/  SHF.R.U32.HI R5, RZ, 0x1f, R0 ;  /* 0x0000001fff057819 */ /* 0x000fc80000011600 */
[----:B------:R-:W-:Y:S02]  /*0a60*/  SHF.R.U32.HI R7, RZ, 0x1f, R2 ;  /* 0x0000001fff077819 */ /* 0x000fe40000011602 */
[----:B------:R-:W-:Y:S02]  /*0a70*/  LEA.HI.SX32 R0, R0, R5, 0x1e ;  /* 0x0000000500007211 */ /* 0x000fe400078ff2ff */
[----:B------:R-:W-:-:S03]  /*0a80*/  LEA.HI.SX32 R7, R2, R7, 0x1e ;  /* 0x0000000702077211 */ /* 0x000fc600078ff2ff */
[----:B------:R-:W-:Y:S02]  /*0a90*/  IMAD R3, R0, -0xa, R3 ;  /* 0xfffffff600037824 */ /* 0x000fe400078e0203 */
[----:B------:R-:W-:-:S05]  /*0aa0*/  IMAD R0, R7, -0xa, R10 ;  /* 0xfffffff607007824 */ /* 0x000fca00078e020a */
[----:B------:R-:W-:-:S04]  /*0ab0*/  VIMNMX R2, PT, PT, R3, R0, !PT ;  /* 0x0000000003027248 */ /* 0x000fc80007fe0100 */
[----:B------:R-:W-:Y:S01]  /*0ac0*/  ISETP.GT.AND P0, PT, R2, 0x7, PT ;  /* 0x000000070200780c */ /* 0x000fe20003f04270 */
[----:B------:R-:W-:-:S12]  /*0ad0*/  IMAD.MOV.U32 R2, RZ, RZ, R0 ;  /* 0x000000ffff027224 */ /* 0x000fd800078e0000 */
[----:B------:R-:W-:Y:S05]  /*0ae0*/  @P0 BRA `(.L_x_1) ;  /* 0x0000000800cc0947 */ /* 0x000fea0003800000 */
[----:B------:R-:W-:Y:S01]  /*0af0*/  ISETP.GT.AND P0, PT, R3, 0x5, PT ;  /* 0x000000050300780c */ /* 0x000fe20003f04270 */
[----:B------:R-:W-:-:S12]  /*0b00*/  BSSY.RELIABLE B1, `(.L_x_2) ;  /* 0x0000031000017945 */ /* 0x000fd80003800100 */
[----:B------:R-:W-:Y:S05]  /*0b10*/  @P0 BRA `(.L_x_3) ;  /* 0x0000000000b00947 */ /* 0x000fea0003800000 */
[----:B------:R-:W-:-:S05]  /*0b20*/  IMAD.SHL.U32 R5, R8, 0x2000, RZ ;  /* 0x0000200008057824 */ /* 0x000fca00078e00ff */
[----:B------:R-:W-:-:S04]  /*0b30*/  LOP3.LUT R5, R5, R8, RZ, 0x3c, !PT ;  /* 0x0000000805057212 */ /* 0x000fc800078e3cff */
[----:B------:R-:W-:-:S04]  /*0b40*/  SHF.R.U32.HI R4, RZ, 0x11, R5 ;  /* 0x00000011ff047819 */ /* 0x000fc80000011605 */
[----:B------:R-:W-:-:S05]  /*0b50*/  LOP3.LUT R4, R4, R5, RZ, 0x3c, !PT ;  /* 0x0000000504047212 */ /* 0x000fca00078e3cff */
[----:B------:R-:W-:-:S05]  /*0b60*/  IMAD.SHL.U32 R5, R4, 0x20, RZ ;  /* 0x0000002004057824 */ /* 0x000fca00078e00ff */
[----:B------:R-:W-:-:S05]  /*0b70*/  LOP3.LUT R8, R5, R4, RZ, 0x3c, !PT ;  /* 0x0000000405087212 */ /* 0x000fca00078e3cff */
[----:B------:R-:W-:-:S05]  /*0b80*/  IMAD.HI.U32 R4, R8, 0x4ec4ec4f, RZ ;  /* 0x4ec4ec4f08047827 */ /* 0x000fca00078e00ff */
[----:B------:R-:W-:-:S05]  /*0b90*/  SHF.R.U32.HI R5, RZ, 0x2, R4 ;  /* 0x00000002ff057819 */ /* 0x000fca0000011604 */
[----:B------:R-:W-:-:S04]  /*0ba0*/  IMAD R5, R5, -0xd, R8 ;  /* 0xfffffff305057824 */ /* 0x000fc800078e0208 */
[----:B------:R-:W-:-:S05]  /*0bb0*/  IMAD.SHL.U32 R5, R5, 0x4, RZ ;  /* 0x0000000405057824 */ /* 0x000fca00078e00ff */
[C---:B------:R-:W-:Y:S02]  /*0bc0*/  ISETP.EQ.AND P0, PT, R5.reuse, RZ, PT ;  /* 0x000000ff0500720c */ /* 0x040fe40003f02270 */
[C---:B------:R-:W-:Y:S02]  /*0bd0*/  ISETP.EQ.AND P1, PT, R5.reuse, 0x4, PT ;  /* 0x000000040500780c */ /* 0x040fe40003f22270 */
[C---:B------:R-:W-:Y:S02]  /*0be0*/  ISETP.EQ.AND P2, PT, R5.reuse, 0x8, PT ;  /* 0x000000080500780c */ /* 0x040fe40003f42270 */
[----:B------:R-:W-:-:S07]  /*0bf0*/  ISETP.EQ.AND P3, PT, R5, 0xc, PT ;  /* 0x0000000c0500780c */ /* 0x000fce0003f62270 */
[----:B------:R-:W-:Y:S01]  /*0c00*/  @P0 IMAD.MOV.U32 R6, RZ, RZ, 0x1 ;  /* 0x00000001ff060424 */ /* 0x000fe200078e00ff */
[C---:B------:R-:W-:Y:S01]  /*0c10*/  ISETP.EQ.AND P0, PT, R5.reuse, 0x10, PT ;  /* 0x000000100500780c */ /* 0x040fe20003f02270 */
[----:B------:R-:W-:Y:S01]  /*0c20*/  @P1 IMAD.MOV.U32 R6, RZ, RZ, 0x2 ;  /* 0x00000002ff061424 */ /* 0x000fe200078e00ff */
[C---:B------:R-:W-:Y:S01]  /*0c30*/  ISETP.EQ.AND P1, PT, R5.reuse, 0x14, PT ;  /* 0x000000140500780c */ /* 0x040fe20003f22270 */
[----:B------:R-:W-:Y:S01]  /*0c40*/  @P2 IMAD.MOV.U32 R6, RZ, RZ, 0x3 ;  /* 0x00000003ff062424 */ /* 0x000fe200078e00ff */
[C---:B------:R-:W-:Y:S01]  /*0c50*/  ISETP.EQ.AND P2, PT, R5.reuse, 0x18, PT ;  /* 0x000000180500780c */ /* 0x040fe20003f42270 */
[----:B------:R-:W-:Y:S01]  /*0c60*/  @P3 IMAD.MOV.U32 R6, RZ, RZ, 0x4 ;  /* 0x00000004ff063424 */ /* 0x000fe200078e00ff */
        /* <DEDUP_REMOVED lines=10> */
[----:B------:R-:W-:Y:S01]  /*0d10*/  ISETP.EQ.AND P0, PT, R5, 0x30, PT ;  /* 0x000000300500780c */ /* 0x000fe20003f02270 */
[----:B------:R-:W-:Y:S02]  /*0d20*/  @P1 IMAD.MOV.U32 R6, RZ, RZ, RZ ;  /* 0x000000ffff061224 */ /* 0x000fe400078e00ff */
[----:B------:R-:W-:Y:S02]  /*0d30*/  @P2 IMAD.MOV.U32 R6, RZ, RZ, RZ ;  /* 0x000000ffff062224 */ /* 0x000fe400078e00ff */
[----:B------:R-:W-:-:S08]  /*0d40*/  @P3 IMAD.MOV.U32 R6, RZ, RZ, RZ ;  /* 0x000000ffff063224 */ /* 0x000fd000078e00ff */
[----:B------:R-:W-:-:S04]  /*0d50*/  @P0 IMAD.MOV.U32 R6, RZ, RZ, RZ ;  /* 0x000000ffff060224 */ /* 0x000fc800078e00ff */
[----:B------:R-:W-:Y:S01]  /*0d60*/  IMAD.IADD R3, R3, 0x1, R6 ;  /* 0x0000000103037824 */ /* 0x000fe200078e0206 */
[----:B------:R-:W-:-:S03]  /*0d70*/  ISETP.NE.AND P0, PT, R6, -0x1, PT ;  /* 0xffffffff0600780c */ /* 0x000fc60003f05270 */
[----:B------:R-:W-:-:S05]  /*0d80*/  IMAD.HI R4, R3, 0x66666667, RZ ;  /* 0x6666666703047827 */ /* 0x000fca00078e02ff */
[----:B------:R-:W-:-:S04]  /*0d90*/  SHF.R.U32.HI R5, RZ, 0x1f, R4 ;  /* 0x0000001fff057819 */ /* 0x000fc80000011604 */
[----:B------:R-:W-:Y:S01]  /*0da0*/  LEA.HI.SX32 R4, R4, R5, 0x1e ;  /* 0x0000000504047211 */ /* 0x000fe200078ff2ff */
[----:B------:R-:W-:Y:S05]  /*0db0*/  @P0 BREAK.RELIABLE B1 ;  /* 0x0000000000010942 */ /* 0x000fea0003800100 */
[----:B------:R-:W-:Y:S01]  /*0dc0*/  IMAD R3, R4, -0xa, R3 ;  /* 0xfffffff604037824 */ /* 0x000fe200078e0203 */
[----:B------:R-:W-:Y:S06]  /*0dd0*/  @P0 BRA `(.L_x_4) ;  /* 0x0000000000b80947 */ /* 0x000fec0003800000 */
.L_x_3:
[----:B------:R-:W-:-:S13]  /*0de0*/  ISETP.GT.AND P0, PT, R0, 0x5, PT ;  /* 0x000000050000780c */ /* 0x000fda0003f04270 */
[----:B------:R-:W-:Y:S05]  /*0df0*/  @P0 BREAK.RELIABLE B1 ;  /* 0x0000000000010942 */ /* 0x000fea0003800100 */
[----:B------:R-:W-:Y:S05]  /*0e00*/  @P0 BRA `(.L_x_1) ;  /* 0x0000000800040947 */ /* 0x000fea0003800000 */
[----:B------:R-:W-:Y:S05]  /*0e10*/  BSYNC.RELIABLE B1 ;  /* 0x0000000000017941 */ /* 0x000fea0003800100 */
.L_x_2:
        /* <DEDUP_REMOVED lines=36> */
[----:B------:R-:W-:-:S04]  /*1060*/  IMAD.IADD R5, R0, 0x1, R5 ;  /* 0x0000000100057824 */ /* 0x000fc800078e0205 */
[----:B------:R-:W-:-:S05]  /*1070*/  IMAD.HI R0, R5, 0x66666667, RZ ;  /* 0x6666666705007827 */ /* 0x000fca00078e02ff */
[----:B------:R-:W-:-:S04]  /*1080*/  SHF.R.U32.HI R7, RZ, 0x1f, R0 ;  /* 0x0000001fff077819 */ /* 0x000fc80000011600 */
[----:B------:R-:W-:-:S05]  /*1090*/  LEA.HI.SX32 R0, R0, R7, 0x1e ;  /* 0x0000000700007211 */ /* 0x000fca00078ff2ff */
[----:B------:R-:W-:Y:S01]  /*10a0*/  IMAD R2, R0, -0xa, R5 ;  /* 0xfffffff600027824 */ /* 0x000fe200078e0205 */
[----:B------:R-:W-:Y:S06]  /*10b0*/  BRA `(.L_x_1) ;  /* 0x0000000400587947 */ /* 0x000fec0003800000 */
.L_x_4:
[----:B------:R-:W-:Y:S01]  /*10c0*/  ISETP.GE.AND P0, PT, R0, 0x3, PT ;  /* 0x000000030000780c */ /* 0x000fe20003f06270 */
[----:B------:R-:W-:-:S12]  /*10d0*/  BSSY.RELIABLE B2, `(.L_x_5) ;  /* 0x0000027000027945 */ /* 0x000fd80003800100 */
[----:B------:R-:W-:Y:S05]  /*10e0*/  @!P0 BRA `(.L_x_6) ;  /* 0x0000000000948947 */ /* 0x000fea0003800000 */
[----:B------:R-:W-:Y:S01]  /*10f0*/  ISETP.GT.AND P0, PT, R0, 0x4, PT ;  /* 0x000000040000780c */ /* 0x000fe20003f04270 */
[----:B------:R-:W-:-:S12]  /*1100*/  IMAD.MOV.U32 R2, RZ, RZ, 0x7 ;  /* 0x00000007ff027424 */ /* 0x000fd800078e00ff */
[----:B------:R-:W-:Y:S05]  /*1110*/  @P0 BRA `(.L_x_7) ;  /* 0x0000000000440947 */ /* 0x000fea0003800000 */
[----:B------:R-:W-:-:S05]  /*1120*/  IMAD.MOV.U32 R5, RZ, RZ, -0x3 ;  /* 0xfffffffdff057424 */ /* 0x000fca00078e00ff */
[----:B------:R-:W-:-:S05]  /*1130*/  VIADDMNMX.U32 R4, R0, R5, 0x2, PT ;  /* 0x0000000200047446 */ /* 0x000fca0003800005 */
[----:B------:R-:W-:-:S04]  /*1140*/  IMAD.SHL.U32 R7, R4, 0x4, RZ ;  /* 0x0000000404077824 */ /* 0x000fc800078e00ff */
[----:B------:R-:W0:Y:S02]  /*1150*/  LDC R4, c[0x2][R7] ;  /* 0x0080000007047b82 */ /* 0x000e240000000800 */
[----:B0-----:R-:W-:-:S04]  /*1160*/  SHF.R.S32.HI R5, RZ, 0x1f, R4 ;  /* 0x0000001fff057819 */ /* 0x001fc80000011404 */
.L_x_11:
[----:B------:R-:W-:Y:S05]  /*1170*/  BRX R4 -0x1180                                      (*"BRANCH_TARGETS .L_x_12,.L_x_13,.L_x_14"*) ;  /* 0xffffffec04a07949 */ /* 0x000fea000383ffff */
.L_x_13:
[----:B------:R-:W-:-:S05]  /*1180*/  VIADD R6, R6, 0xfffffffe ;  /* 0xfffffffe06067836 */ /* 0x000fca0000000000 */
[----:B------:R-:W-:-:S13]  /*1190*/  ISETP.GE.U32.AND P0, PT, R6, 0x6, PT ;  /* 0x000000060600780c */ /* 0x000fda0003f06070 */
[----:B------:R-:W-:Y:S05]  /*11a0*/  @P0 BREAK.RELIABLE B2 ;  /* 0x0000000000020942 */ /* 0x000fea0003800100 */
[----:B------:R-:W-:Y:S05]  /*11b0*/  @!P0 BRA `(.L_x_6) ;  /* 0x0000000000608947 */ /* 0x000fea0003800000 */
[----:B------:R-:W-:Y:S01]  /*11c0*/  IMAD.MOV.U32 R2, RZ, RZ, 0x4 ;  /* 0x00000004ff027424 */ /* 0x000fe200078e00ff */
[----:B------:R-:W-:Y:S06]  /*11d0*/  BRA `(.L_x_1) ;  /* 0x0000000400107947 */ /* 0x000fec0003800000 */
.L_x_12:
[----:B------:R-:W-:Y:S01]  /*11e0*/  ISETP.NE.AND P0, PT, R6, 0x8, PT ;  /* 0x000000080600780c */ /* 0x000fe20003f05270 */
[----:B------:R-:W-:-:S12]  /*11f0*/  IMAD.MOV.U32 R2, RZ, RZ, 0x3 ;  /* 0x00000003ff027424 */ /* 0x000fd800078e00ff */
[----:B------:R-:W-:Y:S05]  /*1200*/  @!P0 BREAK.RELIABLE B2 ;  /* 0x0000000000028942 */ /* 0x000fea0003800100 */
[----:B------:R-:W-:Y:S05]  /*1210*/  @!P0 BRA `(.L_x_1) ;  /* 0x0000000400008947 */ /* 0x000fea0003800000 */
[----:B------:R-:W-:Y:S05]  /*1220*/  BRA `(.L_x_6) ;  /* 0x0000000000447947 */ /* 0x000fea0003800000 */
.L_x_7:
[----:B------:R-:W-:-:S05]  /*1230*/  IMAD.MOV.U32 R5, RZ, RZ, -0x5 ;  /* 0xfffffffbff057424 */ /* 0x000fca00078e00ff */
[----:B------:R-:W-:-:S05]  /*1240*/  VIADDMNMX.U32 R4, R0, R5, 0x2, PT ;  /* 0x0000000200047446 */ /* 0x000fca0003800005 */
[----:B------:R-:W-:-:S04]  /*1250*/  IMAD.SHL.U32 R7, R4, 0x4, RZ ;  /* 0x0000000404077824 */ /* 0x000fc800078e00ff */
[----:B------:R-:W0:Y:S02]  /*1260*/  LDC R4, c[0x2][R7+0xc] ;  /* 0x0080030007047b82 */ /* 0x000e240000000800 */
[----:B0-----:R-:W-:-:S04]  /*1270*/  SHF.R.S32.HI R5, RZ, 0x1f, R4 ;  /* 0x0000001fff057819 */ /* 0x001fc80000011404 */
.L_x_15:
[----:B------:R-:W-:Y:S05]  /*1280*/  BRX R4 -0x1290                                      (*"BRANCH_TARGETS .L_x_16,.L_x_17,.L_x_18"*) ;  /* 0xffffffec045c7949 */ /* 0x000fea000383ffff */
.L_x_17:
[----:B------:R-:W-:Y:S01]  /*1290*/  LOP3.LUT R6, R6, 0xfffffffe, RZ, 0xc0, !PT ;  /* 0xfffffffe06067812 */ /* 0x000fe200078ec0ff */
[----:B------:R-:W-:-:S03]  /*12a0*/  IMAD.MOV.U32 R2, RZ, RZ, 0x6 ;  /* 0x00000006ff027424 */ /* 0x000fc600078e00ff */
[----:B------:R-:W-:-:S13]  /*12b0*/  ISETP.NE.AND P0, PT, R6, 0x6, PT ;  /* 0x000000060600780c */ /* 0x000fda0003f05270 */
[----:B------:R-:W-:Y:S05]  /*12c0*/  @P0 BREAK.RELIABLE B2 ;  /* 0x0000000000020942 */ /* 0x000fea0003800100 */
[----:B------:R-:W-:Y:S05]  /*12d0*/  @P0 BRA `(.L_x_1) ;  /* 0x0000000000d00947 */ /* 0x000fea0003800000 */
[----:B------:R-:W-:Y:S05]  /*12e0*/  BRA `(.L_x_6) ;  /* 0x0000000000147947 */ /* 0x000fea0003800000 */
.L_x_16:
[----:B------:R-:W-:Y:S01]  /*12f0*/  LOP3.LUT R6, R6, 0xfffffffc, RZ, 0xc0, !PT ;  /* 0xfffffffc06067812 */ /* 0x000fe200078ec0ff */
[----:B------:R-:W-:-:S03]  /*1300*/  IMAD.MOV.U32 R2, RZ, RZ, 0x5 ;  /* 0x00000005ff027424 */ /* 0x000fc600078e00ff */
[----:B------:R-:W-:-:S13]  /*1310*/  ISETP.NE.AND P0, PT, R6, 0x4, PT ;  /* 0x000000040600780c */ /* 0x000fda0003f05270 */
[----:B------:R-:W-:Y:S05]  /*1320*/  @P0 BREAK.RELIABLE B2 ;  /* 0x0000000000020942 */ /* 0x000fea0003800100 */
[----:B------:R-:W-:Y:S05]  /*1330*/  @P0 BRA `(.L_x_1) ;  /* 0x0000000000b80947 */ /* 0x000fea0003800000 */
.L_x_6:
[----:B------:R-:W-:Y:S05]  /*1340*/  BSYNC.RELIABLE B2 ;  /* 0x0000000000027941 */ /* 0x000fea0003800100 */
.L_x_5:
        /* <DEDUP_REMOVED lines=42> */
.L_x_14:
[----:B------:R-:W-:Y:S05]  /*15f0*/  BREAK.RELIABLE B2 ;  /* 0x0000000000027942 */ /* 0x000fea0003800100 */
[----:B------:R-:W-:Y:S05]  /*1600*/  BRA `(.L_x_1) ;  /* 0x0000000000047947 */ /* 0x000fea0003800000 */
.L_x_18:
[----:B------:R-:W-:Y:S05]  /*1610*/  BREAK.RELIABLE B2 ;  /* 0x0000000000027942 */ /* 0x000fea0003800100 */
.L_x_1:
[----:B------:R-:W-:Y:S05]  /*1620*/  BSYNC.RECONVERGENT B0 ;  /* 0x0000000000007941 */ /* 0x000fea0003800200 */
.L_x_0:
[----:B------:R-:W-:Y:S05]  /*1630*/  WARPSYNC.ALL ;  /* 0x0000000000007948 */ /* 0x000fea0003800000 */
[----:B------:R-:W-:Y:S01]  /*1640*/  ISETP.GT.AND P0, PT, R3, R2, PT ;  /* 0x000000020300720c */ /* 0x000fe20003f04270 */
[----:B------:R-:W0:-:S12]  /*1650*/  LDCU.64 UR8, c[0x0][0x358] ;  /* 0x00006b00ff0877ac */ /* 0x000e180008000a00 */
[----:B------:R-:W-:Y:S05]  /*1660*/  @!P0 BRA `(.L_x_8) ;  /* 0x0000000000208947 */ /* 0x000fea0003800000 */
[----:B------:R-:W1:Y:S01]  /*1670*/  S2R R0, SR_LANEID ;  /* 0x0000000000007919 */ /* 0x000e620000000000 */
[----:B------:R-:W0:Y:S01]  /*1680*/  LDC.64 R2, c[0x0][0x380] ;  /* 0x0000e000ff027b82 */ /* 0x000e220000000a00 */
[----:B------:R-:W-:Y:S02]  /*1690*/  VOTEU.ANY UR4, UPT, PT ;  /* 0x0000000000047886 */ /* 0x000fe400038e0100 */
[----:B------:R-:W-:Y:S02]  /*16a0*/  UFLO.U32 UR5, UR4 ;  /* 0x00000004000572bd */ /* 0x000fe400080e0000 */
[----:B------:R-:W0:Y:S04]  /*16b0*/  POPC R5, UR4 ;  /* 0x0000000400057d09 */ /* 0x000e280008000000 */
[----:B-1----:R-:W-:-:S13]  /*16c0*/  ISETP.EQ.U32.AND P0, PT, R0, UR5, PT ;  /* 0x0000000500007c0c */ /* 0x002fda000bf02070 */
[----:B0-----:R-:W-:Y:S01]  /*16d0*/  @P0 REDG.E.ADD.STRONG.GPU desc[UR8][R2.64], R5 ;  /* 0x000000050200098e */ /* 0x001fe2000c12e108 */
[----:B------:R-:W-:Y:S05]  /*16e0*/  EXIT ;  /* 0x000000000000794d */ /* 0x000fea0003800000 */
.L_x_8:
[----:B------:R-:W1:Y:S01]  /*16f0*/  LDCU.64 UR6, c[0x0][0x380] ;  /* 0x00007000ff0677ac */ /* 0x000e620008000a00 */
[----:B------:R-:W-:Y:S01]  /*1700*/  ISETP.GT.AND P0, PT, R2, R3, PT ;  /* 0x000000030200720c */ /* 0x000fe20003f04270 */
[----:B------:R-:W-:Y:S01]  /*1710*/  UMOV UR4, 0x4 ;  /* 0x0000000400047882 */ /* 0x000fe20000000000 */
[----:B------:R-:W-:Y:S02]  /*1720*/  UMOV UR5, 0x0 ;  /* 0x0000000000057882 */ /* 0x000fe40000000000 */
[----:B-1----:R-:W-:-:S04]  /*1730*/  UIMAD.WIDE.U32 UR4, UR6, 0x1, UR4 ;  /* 0x00000001060478a5 */ /* 0x002fc8000f8e0004 */
[----:B------:R-:W-:Y:S02]  /*1740*/  UIADD3 UR6, UPT, UPT, UR5, UR7, URZ ;  /* 0x0000000705067290 */ /* 0x000fe4000fffe0ff */
[----:B------:R-:W-:Y:S02]  /*1750*/  IMAD.U32 R3, RZ, RZ, UR5 ;  /* 0x00000005ff037e24 */ /* 0x000fe4000f8e00ff */
[----:B------:R-:W-:Y:S02]  /*1760*/  IMAD.U32 R2, RZ, RZ, UR4 ;  /* 0x00000004ff027e24 */ /* 0x000fe4000f8e00ff */
[----:B------:R-:W-:Y:S01]  /*1770*/  IMAD.U32 R3, RZ, RZ, UR6 ;  /* 0x00000006ff037e24 */ /* 0x000fe2000f8e00ff */
[----:B------:R-:W-:Y:S06]  /*1780*/  @!P0 BRA `(.L_x_9) ;  /* 0x00000000001c8947 */ /* 0x000fec0003800000 */
[----:B------:R-:W1:Y:S01]  /*1790*/  S2R R0, SR_LANEID ;  /* 0x0000000000007919 */ /* 0x000e620000000000 */
[----:B------:R-:W-:Y:S02]  /*17a0*/  VOTEU.ANY UR4, UPT, PT ;  /* 0x0000000000047886 */ /* 0x000fe400038e0100 */
[----:B------:R-:W-:Y:S02]  /*17b0*/  UFLO.U32 UR5, UR4 ;  /* 0x00000004000572bd */ /* 0x000fe400080e0000 */
[----:B------:R-:W0:Y:S04]  /*17c0*/  POPC R5, UR4 ;  /* 0x0000000400057d09 */ /* 0x000e280008000000 */
[----:B-1----:R-:W-:-:S13]  /*17d0*/  ISETP.EQ.U32.AND P0, PT, R0, UR5, PT ;  /* 0x0000000500007c0c */ /* 0x002fda000bf02070 */
[----:B0-----:R-:W-:Y:S01]  /*17e0*/  @P0 REDG.E.ADD.STRONG.GPU desc[UR8][R2.64], R5 ;  /* 0x000000050200098e */ /* 0x001fe2000c12e108 */
[----:B------:R-:W-:Y:S05]  /*17f0*/  EXIT ;  /* 0x000000000000794d */ /* 0x000fea0003800000 */
.L_x_9:
[----:B------:R-:W1:Y:S01]  /*1800*/  S2R R0, SR_LANEID ;  /* 0x0000000000007919 */ /* 0x000e620000000000 */
[----:B------:R-:W-:Y:S02]  /*1810*/  VOTEU.ANY UR4, UPT, PT ;  /* 0x0000000000047886 */ /* 0x000fe400038e0100 */
[----:B------:R-:W-:Y:S02]  /*1820*/  UFLO.U32 UR5, UR4 ;  /* 0x00000004000572bd */ /* 0x000fe400080e0000 */
[----:B------:R-:W0:Y:S04]  /*1830*/  POPC R5, UR4 ;  /* 0x0000000400057d09 */ /* 0x000e280008000000 */
[----:B-1----:R-:W-:-:S13]  /*1840*/  ISETP.EQ.U32.AND P0, PT, R0, UR5, PT ;  /* 0x0000000500007c0c */ /* 0x002fda000bf02070 */
[----:B0-----:R-:W-:Y:S01]  /*1850*/  @P0 REDG.E.ADD.STRONG.GPU desc[UR8][R2.64+0x4], R5 ;  /* 0x000004050200098e */ /* 0x001fe2000c12e108 */
[----:B------:R-:W-:Y:S05]  /*1860*/  EXIT ;  /* 0x000000000000794d */ /* 0x000fea0003800000 */
.L_x_10:
[----:B------:R-:W-:-:S00]  /*1870*/  BRA `(.L_x_10) ;  /* 0xfffffffc00fc7947 */ /* 0x000fc0000383ffff */
[----:B------:R-:W-:-:S00]  /*1880*/  NOP ;  /* 0x0000000000007918 */ /* 0x000fc00000000000 */
[----:B------:R-:W-:-:S00]  /*1890*/  NOP ;  /* 0x0000000000007918 */ /* 0x000fc00000000000 */
[----:B------:R-:W-:-:S00]  /*18a0*/  NOP ;  /* 0x0000000000007918 */ /* 0x000fc00000000000 */
[----:B------:R-:W-:-:S00]  /*18b0*/  NOP ;  /* 0x0000000000007918 */ /* 0x000fc00000000000 */
[----:B------:R-:W-:-:S00]  /*18c0*/  NOP ;  /* 0x0000000000007918 */ /* 0x000fc00000000000 */
[----:B------:R-:W-:-:S00]  /*18d0*/  NOP ;  /* 0x0000000000007918 */ /* 0x000fc00000000000 */
[----:B------:R-:W-:-:S00]  /*18e0*/  NOP ;  /* 0x0000000000007918 */ /* 0x000fc00000000000 */
[----:B------:R-:W-:-:S00]  /*18f0*/  NOP ;  /* 0x0000000000007918 */ /* 0x000fc00000000000 */
.L_x_19:


//--------------------- .nv.shared.reserved.0     --------------------------
	.section	.nv.shared.reserved.0,"aw",@nobits
	.weak		__nv_reservedSMEM_offset_0_alias
	.size		__nv_reservedSMEM_offset_0_alias, 0, 64
	.other		__nv_reservedSMEM_offset_0_alias,@"STO_CUDA_RESERVED_SHARED STV_DEFAULT"
__nv_reservedSMEM_offset_0_alias:
	.zero		0
	.zero		64


//--------------------- .nv.constant0.baccarat    --------------------------
	.section	.nv.constant0.baccarat,"a",@progbits
	.sectionflags	@""
	.align	4
.nv.constant0.baccarat:
	.zero		912


//--------------------- SYMBOLS --------------------------

	.type		.nv.reservedSmem.offset0,@object
	.size		.nv.reservedSmem.offset0,0x4
